//
// Generated by NVIDIA NVVM Compiler
//
// Compiler Build ID: CL-36424714
// Cuda compilation tools, release 13.0, V13.0.88
// Based on NVVM 20.0.0
//

.version 9.0
.target sm_100
.address_size 64

	// .globl	_Z32transposeCoalescedRectangle_OrigPfPKf
// _ZZ32transposeCoalescedRectangle_OrigPfPKfE4tile has been demoted
// _ZZ27transposeCoalescedRectanglePfPKfE4tile has been demoted
// _ZZ33transposeNoBankConflictsRectanglePfPKfE4tile has been demoted

.visible .entry _Z32transposeCoalescedRectangle_OrigPfPKf(
	.param .u64 .ptr .align 1 _Z32transposeCoalescedRectangle_OrigPfPKf_param_0,
	.param .u64 .ptr .align 1 _Z32transposeCoalescedRectangle_OrigPfPKf_param_1
)
{
	.reg .pred 	%p<7>;
	.reg .b32 	%r<30>;
	.reg .b32 	%f<3>;
	.reg .b64 	%rd<9>;
	// demoted variable
	.shared .align 4 .b8 _ZZ32transposeCoalescedRectangle_OrigPfPKfE4tile[4096];
	ld.param.u64 	%rd1, [_Z32transposeCoalescedRectangle_OrigPfPKf_param_0];
	ld.param.u64 	%rd2, [_Z32transposeCoalescedRectangle_OrigPfPKf_param_1];
	mov.u32 	%r9, %ctaid.x;
	shl.b32 	%r1, %r9, 5;
	mov.u32 	%r2, %tid.x;
	add.s32 	%r3, %r1, %r2;
	mov.u32 	%r10, %ctaid.y;
	shl.b32 	%r4, %r10, 5;
	mov.u32 	%r5, %tid.y;
	add.s32 	%r11, %r4, %r5;
	setp.gt.s32 	%p1, %r3, 1023;
	setp.gt.u32 	%p2, %r11, 1023;
	or.pred  	%p3, %p1, %p2;
	@%p3 bra 	$L__BB0_2;
	cvta.to.global.u64 	%rd3, %rd2;
	mov.u32 	%r12, %nctaid.x;
	mul.lo.s32 	%r13, %r12, %r11;
	shl.b32 	%r14, %r13, 5;
	add.s32 	%r15, %r14, %r3;
	mul.wide.s32 	%rd4, %r15, 4;
	add.s64 	%rd5, %rd3, %rd4;
	ld.global.f32 	%f1, [%rd5];
	shl.b32 	%r16, %r5, 7;
	mov.u32 	%r17, _ZZ32transposeCoalescedRectangle_OrigPfPKfE4tile;
	add.s32 	%r18, %r17, %r16;
	shl.b32 	%r19, %r2, 2;
	add.s32 	%r20, %r18, %r19;
	st.shared.f32 	[%r20], %f1;
$L__BB0_2:
	bar.sync 	0;
	add.s32 	%r7, %r4, %r2;
	add.s32 	%r8, %r1, %r5;
	setp.gt.u32 	%p4, %r7, 1023;
	setp.gt.s32 	%p5, %r8, 1023;
	or.pred  	%p6, %p4, %p5;
	@%p6 bra 	$L__BB0_4;
	shl.b32 	%r21, %r2, 7;
	mov.u32 	%r22, _ZZ32transposeCoalescedRectangle_OrigPfPKfE4tile;
	add.s32 	%r23, %r22, %r21;
	shl.b32 	%r24, %r5, 2;
	add.s32 	%r25, %r23, %r24;
	ld.shared.f32 	%f2, [%r25];
	mov.u32 	%r26, %nctaid.y;
	mul.lo.s32 	%r27, %r26, %r8;
	shl.b32 	%r28, %r27, 5;
	add.s32 	%r29, %r28, %r7;
	cvta.to.global.u64 	%rd6, %rd1;
	mul.wide.s32 	%rd7, %r29, 4;
	add.s64 	%rd8, %rd6, %rd7;
	st.global.f32 	[%rd8], %f2;
$L__BB0_4:
	ret;

}
	// .globl	_Z23transposeNaiveRectanglePfPKf
.visible .entry _Z23transposeNaiveRectanglePfPKf(
	.param .u64 .ptr .align 1 _Z23transposeNaiveRectanglePfPKf_param_0,
	.param .u64 .ptr .align 1 _Z23transposeNaiveRectanglePfPKf_param_1
)
{
	.reg .pred 	%p<4>;
	.reg .b32 	%r<18>;
	.reg .b32 	%f<2>;
	.reg .b64 	%rd<9>;

	ld.param.u64 	%rd1, [_Z23transposeNaiveRectanglePfPKf_param_0];
	ld.param.u64 	%rd2, [_Z23transposeNaiveRectanglePfPKf_param_1];
	mov.u32 	%r3, %ctaid.x;
	shl.b32 	%r4, %r3, 5;
	mov.u32 	%r5, %tid.x;
	add.s32 	%r1, %r4, %r5;
	mov.u32 	%r6, %ctaid.y;
	shl.b32 	%r7, %r6, 5;
	mov.u32 	%r8, %tid.y;
	add.s32 	%r9, %r7, %r8;
	setp.gt.s32 	%p1, %r1, 1023;
	setp.gt.u32 	%p2, %r9, 1023;
	or.pred  	%p3, %p1, %p2;
	@%p3 bra 	$L__BB1_2;
	cvta.to.global.u64 	%rd3, %rd2;
	cvta.to.global.u64 	%rd4, %rd1;
	mov.u32 	%r10, %nctaid.y;
	mov.u32 	%r11, %nctaid.x;
	mul.lo.s32 	%r12, %r11, %r9;
	shl.b32 	%r13, %r12, 5;
	add.s32 	%r14, %r13, %r1;
	mul.wide.s32 	%rd5, %r14, 4;
	add.s64 	%rd6, %rd3, %rd5;
	ld.global.f32 	%f1, [%rd6];
	mul.lo.s32 	%r15, %r10, %r1;
	shl.b32 	%r16, %r15, 5;
	add.s32 	%r17, %r16, %r9;
	mul.wide.s32 	%rd7, %r17, 4;
	add.s64 	%rd8, %rd4, %rd7;
	st.global.f32 	[%rd8], %f1;
$L__BB1_2:
	ret;

}
	// .globl	_Z27transposeCoalescedRectanglePfPKf
.visible .entry _Z27transposeCoalescedRectanglePfPKf(
	.param .u64 .ptr .align 1 _Z27transposeCoalescedRectanglePfPKf_param_0,
	.param .u64 .ptr .align 1 _Z27transposeCoalescedRectanglePfPKf_param_1
)
{
	.reg .pred 	%p<25>;
	.reg .b32 	%r<38>;
	.reg .b32 	%f<9>;
	.reg .b64 	%rd<21>;
	// demoted variable
	.shared .align 4 .b8 _ZZ27transposeCoalescedRectanglePfPKfE4tile[4096];
	ld.param.u64 	%rd3, [_Z27transposeCoalescedRectanglePfPKf_param_0];
	ld.param.u64 	%rd4, [_Z27transposeCoalescedRectanglePfPKf_param_1];
	cvta.to.global.u64 	%rd1, %rd4;
	cvta.to.global.u64 	%rd2, %rd3;
	mov.u32 	%r14, %ctaid.x;
	shl.b32 	%r1, %r14, 5;
	mov.u32 	%r2, %tid.x;
	add.s32 	%r3, %r1, %r2;
	mov.u32 	%r15, %ctaid.y;
	shl.b32 	%r4, %r15, 5;
	mov.u32 	%r5, %tid.y;
	add.s32 	%r16, %r4, %r5;
	mov.u32 	%r17, %nctaid.x;
	shl.b32 	%r7, %r17, 5;
	mov.u32 	%r18, %nctaid.y;
	shl.b32 	%r8, %r18, 5;
	setp.gt.s32 	%p1, %r3, 1023;
	shl.b32 	%r19, %r2, 2;
	mov.u32 	%r20, _ZZ27transposeCoalescedRectanglePfPKfE4tile;
	add.s32 	%r9, %r20, %r19;
	setp.gt.u32 	%p2, %r16, 1023;
	shl.b32 	%r21, %r5, 7;
	add.s32 	%r10, %r9, %r21;
	or.pred  	%p3, %p1, %p2;
	@%p3 bra 	$L__BB2_2;
	mad.lo.s32 	%r22, %r7, %r16, %r3;
	mul.wide.s32 	%rd5, %r22, 4;
	add.s64 	%rd6, %rd1, %rd5;
	ld.global.f32 	%f1, [%rd6];
	st.shared.f32 	[%r10], %f1;
$L__BB2_2:
	setp.gt.s32 	%p4, %r3, 1023;
	setp.gt.u32 	%p5, %r16, 1015;
	or.pred  	%p6, %p4, %p5;
	@%p6 bra 	$L__BB2_4;
	add.s32 	%r23, %r16, 8;
	mad.lo.s32 	%r24, %r7, %r23, %r3;
	mul.wide.s32 	%rd7, %r24, 4;
	add.s64 	%rd8, %rd1, %rd7;
	ld.global.f32 	%f2, [%rd8];
	st.shared.f32 	[%r10+1024], %f2;
$L__BB2_4:
	setp.gt.s32 	%p7, %r3, 1023;
	setp.gt.u32 	%p8, %r16, 1007;
	or.pred  	%p9, %p7, %p8;
	@%p9 bra 	$L__BB2_6;
	add.s32 	%r25, %r16, 16;
	mad.lo.s32 	%r26, %r7, %r25, %r3;
	mul.wide.s32 	%rd9, %r26, 4;
	add.s64 	%rd10, %rd1, %rd9;
	ld.global.f32 	%f3, [%rd10];
	st.shared.f32 	[%r10+2048], %f3;
$L__BB2_6:
	setp.gt.s32 	%p10, %r3, 1023;
	setp.gt.u32 	%p11, %r16, 999;
	or.pred  	%p12, %p10, %p11;
	@%p12 bra 	$L__BB2_8;
	add.s32 	%r27, %r16, 24;
	mad.lo.s32 	%r28, %r7, %r27, %r3;
	mul.wide.s32 	%rd11, %r28, 4;
	add.s64 	%rd12, %rd1, %rd11;
	ld.global.f32 	%f4, [%rd12];
	st.shared.f32 	[%r10+3072], %f4;
$L__BB2_8:
	bar.sync 	0;
	add.s32 	%r11, %r4, %r2;
	add.s32 	%r12, %r1, %r5;
	setp.gt.u32 	%p13, %r11, 1023;
	mad.lo.s32 	%r29, %r2, 124, %r9;
	setp.gt.s32 	%p14, %r12, 1023;
	shl.b32 	%r30, %r5, 2;
	add.s32 	%r13, %r29, %r30;
	or.pred  	%p15, %p13, %p14;
	@%p15 bra 	$L__BB2_10;
	ld.shared.f32 	%f5, [%r13];
	mad.lo.s32 	%r31, %r8, %r12, %r11;
	mul.wide.s32 	%rd13, %r31, 4;
	add.s64 	%rd14, %rd2, %rd13;
	st.global.f32 	[%rd14], %f5;
$L__BB2_10:
	setp.gt.u32 	%p16, %r11, 1023;
	setp.gt.s32 	%p17, %r12, 1015;
	or.pred  	%p18, %p16, %p17;
	@%p18 bra 	$L__BB2_12;
	add.s32 	%r32, %r12, 8;
	ld.shared.f32 	%f6, [%r13+32];
	mad.lo.s32 	%r33, %r8, %r32, %r11;
	mul.wide.s32 	%rd15, %r33, 4;
	add.s64 	%rd16, %rd2, %rd15;
	st.global.f32 	[%rd16], %f6;
$L__BB2_12:
	setp.gt.u32 	%p19, %r11, 1023;
	setp.gt.s32 	%p20, %r12, 1007;
	or.pred  	%p21, %p19, %p20;
	@%p21 bra 	$L__BB2_14;
	add.s32 	%r34, %r12, 16;
	ld.shared.f32 	%f7, [%r13+64];
	mad.lo.s32 	%r35, %r8, %r34, %r11;
	mul.wide.s32 	%rd17, %r35, 4;
	add.s64 	%rd18, %rd2, %rd17;
	st.global.f32 	[%rd18], %f7;
$L__BB2_14:
	setp.gt.u32 	%p22, %r11, 1023;
	setp.gt.s32 	%p23, %r12, 999;
	or.pred  	%p24, %p22, %p23;
	@%p24 bra 	$L__BB2_16;
	add.s32 	%r36, %r12, 24;
	ld.shared.f32 	%f8, [%r13+96];
	mad.lo.s32 	%r37, %r8, %r36, %r11;
	mul.wide.s32 	%rd19, %r37, 4;
	add.s64 	%rd20, %rd2, %rd19;
	st.global.f32 	[%rd20], %f8;
$L__BB2_16:
	ret;

}
	// .globl	_Z33transposeNoBankConflictsRectanglePfPKf
.visible .entry _Z33transposeNoBankConflictsRectanglePfPKf(
	.param .u64 .ptr .align 1 _Z33transposeNoBankConflictsRectanglePfPKf_param_0,
	.param .u64 .ptr .align 1 _Z33transposeNoBankConflictsRectanglePfPKf_param_1
)
{
	.reg .pred 	%p<25>;
	.reg .b32 	%r<38>;
	.reg .b32 	%f<9>;
	.reg .b64 	%rd<21>;
	// demoted variable
	.shared .align 4 .b8 _ZZ33transposeNoBankConflictsRectanglePfPKfE4tile[4224];
	ld.param.u64 	%rd3, [_Z33transposeNoBankConflictsRectanglePfPKf_param_0];
	ld.param.u64 	%rd4, [_Z33transposeNoBankConflictsRectanglePfPKf_param_1];
	cvta.to.global.u64 	%rd1, %rd4;
	cvta.to.global.u64 	%rd2, %rd3;
	mov.u32 	%r14, %ctaid.x;
	shl.b32 	%r1, %r14, 5;
	mov.u32 	%r2, %tid.x;
	add.s32 	%r3, %r1, %r2;
	mov.u32 	%r15, %ctaid.y;
	shl.b32 	%r4, %r15, 5;
	mov.u32 	%r5, %tid.y;
	add.s32 	%r16, %r4, %r5;
	mov.u32 	%r17, %nctaid.x;
	shl.b32 	%r7, %r17, 5;
	mov.u32 	%r18, %nctaid.y;
	shl.b32 	%r8, %r18, 5;
	setp.gt.s32 	%p1, %r3, 1023;
	shl.b32 	%r19, %r2, 2;
	mov.u32 	%r20, _ZZ33transposeNoBankConflictsRectanglePfPKfE4tile;
	add.s32 	%r9, %r20, %r19;
	setp.gt.u32 	%p2, %r16, 1023;
	mad.lo.s32 	%r10, %r5, 132, %r9;
	or.pred  	%p3, %p1, %p2;
	@%p3 bra 	$L__BB3_2;
	mad.lo.s32 	%r21, %r7, %r16, %r3;
	mul.wide.s32 	%rd5, %r21, 4;
	add.s64 	%rd6, %rd1, %rd5;
	ld.global.f32 	%f1, [%rd6];
	st.shared.f32 	[%r10], %f1;
$L__BB3_2:
	setp.gt.s32 	%p4, %r3, 1023;
	setp.gt.u32 	%p5, %r16, 1015;
	or.pred  	%p6, %p4, %p5;
	@%p6 bra 	$L__BB3_4;
	add.s32 	%r22, %r16, 8;
	mad.lo.s32 	%r23, %r7, %r22, %r3;
	mul.wide.s32 	%rd7, %r23, 4;
	add.s64 	%rd8, %rd1, %rd7;
	ld.global.f32 	%f2, [%rd8];
	st.shared.f32 	[%r10+1056], %f2;
$L__BB3_4:
	setp.gt.s32 	%p7, %r3, 1023;
	setp.gt.u32 	%p8, %r16, 1007;
	or.pred  	%p9, %p7, %p8;
	@%p9 bra 	$L__BB3_6;
	add.s32 	%r24, %r16, 16;
	mad.lo.s32 	%r25, %r7, %r24, %r3;
	mul.wide.s32 	%rd9, %r25, 4;
	add.s64 	%rd10, %rd1, %rd9;
	ld.global.f32 	%f3, [%rd10];
	st.shared.f32 	[%r10+2112], %f3;
$L__BB3_6:
	setp.gt.s32 	%p10, %r3, 1023;
	setp.gt.u32 	%p11, %r16, 999;
	or.pred  	%p12, %p10, %p11;
	@%p12 bra 	$L__BB3_8;
	add.s32 	%r26, %r16, 24;
	mad.lo.s32 	%r27, %r7, %r26, %r3;
	mul.wide.s32 	%rd11, %r27, 4;
	add.s64 	%rd12, %rd1, %rd11;
	ld.global.f32 	%f4, [%rd12];
	st.shared.f32 	[%r10+3168], %f4;
$L__BB3_8:
	bar.sync 	0;
	add.s32 	%r11, %r4, %r2;
	add.s32 	%r12, %r1, %r5;
	setp.gt.u32 	%p13, %r11, 1023;
	shl.b32 	%r28, %r2, 7;
	add.s32 	%r29, %r9, %r28;
	setp.gt.s32 	%p14, %r12, 1023;
	shl.b32 	%r30, %r5, 2;
	add.s32 	%r13, %r29, %r30;
	or.pred  	%p15, %p13, %p14;
	@%p15 bra 	$L__BB3_10;
	ld.shared.f32 	%f5, [%r13];
	mad.lo.s32 	%r31, %r8, %r12, %r11;
	mul.wide.s32 	%rd13, %r31, 4;
	add.s64 	%rd14, %rd2, %rd13;
	st.global.f32 	[%rd14], %f5;
$L__BB3_10:
	setp.gt.u32 	%p16, %r11, 1023;
	setp.gt.s32 	%p17, %r12, 1015;
	or.pred  	%p18, %p16, %p17;
	@%p18 bra 	$L__BB3_12;
	add.s32 	%r32, %r12, 8;
	ld.shared.f32 	%f6, [%r13+32];
	mad.lo.s32 	%r33, %r8, %r32, %r11;
	mul.wide.s32 	%rd15, %r33, 4;
	add.s64 	%rd16, %rd2, %rd15;
	st.global.f32 	[%rd16], %f6;
$L__BB3_12:
	setp.gt.u32 	%p19, %r11, 1023;
	setp.gt.s32 	%p20, %r12, 1007;
	or.pred  	%p21, %p19, %p20;
	@%p21 bra 	$L__BB3_14;
	add.s32 	%r34, %r12, 16;
	ld.shared.f32 	%f7, [%r13+64];
	mad.lo.s32 	%r35, %r8, %r34, %r11;
	mul.wide.s32 	%rd17, %r35, 4;
	add.s64 	%rd18, %rd2, %rd17;
	st.global.f32 	[%rd18], %f7;
$L__BB3_14:
	setp.gt.u32 	%p22, %r11, 1023;
	setp.gt.s32 	%p23, %r12, 999;
	or.pred  	%p24, %p22, %p23;
	@%p24 bra 	$L__BB3_16;
	add.s32 	%r36, %r12, 24;
	ld.shared.f32 	%f8, [%r13+96];
	mad.lo.s32 	%r37, %r8, %r36, %r11;
	mul.wide.s32 	%rd19, %r37, 4;
	add.s64 	%rd20, %rd2, %rd19;
	st.global.f32 	[%rd20], %f8;
$L__BB3_16:
	ret;

}


// ===== COMPILED SASS (sm_100) =====

	.target	sm_100

	.elftype	@"ET_EXEC"


//--------------------- .note.nv.tkinfo           --------------------------
	.section	.note.nv.tkinfo,"",@"SHT_NOTE"
	.sectionflags	@"SHF_NOTE_NV_TKINFO"
	.tkinfo
        /*0018*/ 	.word	0x00000002
        /*0030*/ 	.string	""
        /*0030*/ 	.string	"ptxas"
        /*0030*/ 	.string	"Cuda compilation tools, release 13.0, V13.0.88"
        /*0030*/ 	.string	"Build cuda_13.0.r13.0/compiler.36424714_0"
        /*0030*/ 	.string	"-arch sm_100 -m 64 "



//--------------------- .note.nv.cuinfo           --------------------------
	.section	.note.nv.cuinfo,"",@"SHT_NOTE"
	.sectionflags	@"SHF_NOTE_NV_CUINFO"
        /*0018*/ 	.short	0x0002
        /*001a*/ 	.short	0x0064
        /*001c*/ 	.short	0x0082
	.zero		2


//--------------------- .nv.info                  --------------------------
	.section	.nv.info,"",@"SHT_CUDA_INFO"
	.align	4


	//----- nvinfo : EIATTR_REGCOUNT
	.align		4
        /*0000*/ 	.byte	0x04, 0x2f
        /*0002*/ 	.short	(.L_1 - .L_0)
	.align		4
.L_0:
        /*0004*/ 	.word	index@(_Z32transposeCoalescedRectangle_OrigPfPKf)
        /*0008*/ 	.word	0x0000000c


	//----- nvinfo : EIATTR_FRAME_SIZE
	.align		4
.L_1:
        /*000c*/ 	.byte	0x04, 0x11
        /*000e*/ 	.short	(.L_3 - .L_2)
	.align		4
.L_2:
        /*0010*/ 	.word	index@(_Z32transposeCoalescedRectangle_OrigPfPKf)
        /*0014*/ 	.word	0x00000000


	//----- nvinfo : EIATTR_REGCOUNT
	.align		4
.L_3:
        /*0018*/ 	.byte	0x04, 0x2f
        /*001a*/ 	.short	(.L_5 - .L_4)
	.align		4
.L_4:
        /*001c*/ 	.word	index@(_Z23transposeNaiveRectanglePfPKf)
        /*0020*/ 	.word	0x0000000a


	//----- nvinfo : EIATTR_FRAME_SIZE
	.align		4
.L_5:
        /*0024*/ 	.byte	0x04, 0x11
        /*0026*/ 	.short	(.L_7 - .L_6)
	.align		4
.L_6:
        /*0028*/ 	.word	index@(_Z23transposeNaiveRectanglePfPKf)
        /*002c*/ 	.word	0x00000000


	//----- nvinfo : EIATTR_REGCOUNT
	.align		4
.L_7:
        /*0030*/ 	.byte	0x04, 0x2f
        /*0032*/ 	.short	(.L_9 - .L_8)
	.align		4
.L_8:
        /*0034*/ 	.word	index@(_Z27transposeCoalescedRectanglePfPKf)
        /*0038*/ 	.word	0x00000018


	//----- nvinfo : EIATTR_FRAME_SIZE
	.align		4
.L_9:
        /*003c*/ 	.byte	0x04, 0x11
        /*003e*/ 	.short	(.L_11 - .L_10)
	.align		4
.L_10:
        /*0040*/ 	.word	index@(_Z27transposeCoalescedRectanglePfPKf)
        /*0044*/ 	.word	0x00000000


	//----- nvinfo : EIATTR_REGCOUNT
	.align		4
.L_11:
        /*0048*/ 	.byte	0x04, 0x2f
        /*004a*/ 	.short	(.L_13 - .L_12)
	.align		4
.L_12:
        /*004c*/ 	.word	index@(_Z33transposeNoBankConflictsRectanglePfPKf)
        /*0050*/ 	.word	0x00000018


	//----- nvinfo : EIATTR_FRAME_SIZE
	.align		4
.L_13:
        /*0054*/ 	.byte	0x04, 0x11
        /*0056*/ 	.short	(.L_15 - .L_14)
	.align		4
.L_14:
        /*0058*/ 	.word	index@(_Z33transposeNoBankConflictsRectanglePfPKf)
        /*005c*/ 	.word	0x00000000


	//----- nvinfo : EIATTR_MIN_STACK_SIZE
	.align		4
.L_15:
        /*0060*/ 	.byte	0x04, 0x12
        /*0062*/ 	.short	(.L_17 - .L_16)
	.align		4
.L_16:
        /*0064*/ 	.word	index@(_Z33transposeNoBankConflictsRectanglePfPKf)
        /*0068*/ 	.word	0x00000000


	//----- nvinfo : EIATTR_MIN_STACK_SIZE
	.align		4
.L_17:
        /*006c*/ 	.byte	0x04, 0x12
        /*006e*/ 	.short	(.L_19 - .L_18)
	.align		4
.L_18:
        /*0070*/ 	.word	index@(_Z27transposeCoalescedRectanglePfPKf)
        /*0074*/ 	.word	0x00000000


	//----- nvinfo : EIATTR_MIN_STACK_SIZE
	.align		4
.L_19:
        /*0078*/ 	.byte	0x04, 0x12
        /*007a*/ 	.short	(.L_21 - .L_20)
	.align		4
.L_20:
        /*007c*/ 	.word	index@(_Z23transposeNaiveRectanglePfPKf)
        /*0080*/ 	.word	0x00000000


	//----- nvinfo : EIATTR_MIN_STACK_SIZE
	.align		4
.L_21:
        /*0084*/ 	.byte	0x04, 0x12
        /*0086*/ 	.short	(.L_23 - .L_22)
	.align		4
.L_22:
        /*0088*/ 	.word	index@(_Z32transposeCoalescedRectangle_OrigPfPKf)
        /*008c*/ 	.word	0x00000000
.L_23:


//--------------------- .nv.compat                --------------------------
	.section	.nv.compat,"",@"SHT_CUDA_COMPAT_INFO"
	.align	4
        /*0000*/ 	.byte	0x02, 0x09, 0x00, 0x00, 0x02, 0x02, 0x01, 0x00, 0x02, 0x05, 0x05, 0x00, 0x03, 0x07, 0x01, 0x01
        /*0010*/ 	.byte	0x02, 0x03, 0x00, 0x00, 0x02, 0x06, 0x01, 0x00, 0x04, 0x0b, 0x08, 0x00, 0x09, 0x00, 0x00, 0x00
        /*0020*/ 	.byte	0x00, 0x00, 0x00, 0x00


//--------------------- .nv.info._Z33transposeNoBankConflictsRectanglePfPKf --------------------------
	.section	.nv.info._Z33transposeNoBankConflictsRectanglePfPKf,"",@"SHT_CUDA_INFO"
	.sectionflags	@""
	.align	4


	//----- nvinfo : EIATTR_CUDA_API_VERSION
	.align		4
        /*0000*/ 	.byte	0x04, 0x37
        /*0002*/ 	.short	(.L_25 - .L_24)
.L_24:
        /*0004*/ 	.word	0x00000082


	//----- nvinfo : EIATTR_KPARAM_INFO
	.align		4
.L_25:
        /*0008*/ 	.byte	0x04, 0x17
        /*000a*/ 	.short	(.L_27 - .L_26)
.L_26:
        /*000c*/ 	.word	0x00000000
        /*0010*/ 	.short	0x0001
        /*0012*/ 	.short	0x0008
        /*0014*/ 	.byte	0x00, 0xf5, 0x21, 0x00


	//----- nvinfo : EIATTR_KPARAM_INFO
	.align		4
.L_27:
        /*0018*/ 	.byte	0x04, 0x17
        /*001a*/ 	.short	(.L_29 - .L_28)
.L_28:
        /*001c*/ 	.word	0x00000000
        /*0020*/ 	.short	0x0000
        /*0022*/ 	.short	0x0000
        /*0024*/ 	.byte	0x00, 0xf5, 0x21, 0x00


	//----- nvinfo : EIATTR_SPARSE_MMA_MASK
	.align		4
.L_29:
        /*0028*/ 	.byte	0x03, 0x50
        /*002a*/ 	.short	0x0000


	//----- nvinfo : EIATTR_MAXREG_COUNT
	.align		4
        /*002c*/ 	.byte	0x03, 0x1b
        /*002e*/ 	.short	0x00ff


	//----- nvinfo : EIATTR_NUM_BARRIERS
	.align		4
        /*0030*/ 	.byte	0x02, 0x4c
        /*0032*/ 	.byte	0x01
	.zero		1


	//----- nvinfo : EIATTR_MERCURY_ISA_VERSION
	.align		4
        /*0034*/ 	.byte	0x03, 0x5f
        /*0036*/ 	.short	0x0101


	//----- nvinfo : EIATTR_VRC_CTA_INIT_COUNT
	.align		4
        /*0038*/ 	.byte	0x02, 0x4a
	.zero		1
	.zero		1


	//----- nvinfo : EIATTR_EXIT_INSTR_OFFSETS
	.align		4
        /*003c*/ 	.byte	0x04, 0x1c
        /*003e*/ 	.short	(.L_31 - .L_30)


	//   ....[0]....
.L_30:
        /*0040*/ 	.word	0x000004e0


	//   ....[1]....
        /*0044*/ 	.word	0x00000550


	//----- nvinfo : EIATTR_CBANK_PARAM_SIZE
	.align		4
.L_31:
        /*0048*/ 	.byte	0x03, 0x19
        /*004a*/ 	.short	0x0010


	//----- nvinfo : EIATTR_PARAM_CBANK
	.align		4
        /*004c*/ 	.byte	0x04, 0x0a
        /*004e*/ 	.short	(.L_33 - .L_32)
	.align		4
.L_32:
        /*0050*/ 	.word	index@(.nv.constant0._Z33transposeNoBankConflictsRectanglePfPKf)
        /*0054*/ 	.short	0x0380
        /*0056*/ 	.short	0x0010


	//----- nvinfo : EIATTR_SW_WAR
	.align		4
.L_33:
        /*0058*/ 	.byte	0x04, 0x36
        /*005a*/ 	.short	(.L_35 - .L_34)
.L_34:
        /*005c*/ 	.word	0x00000008
.L_35:


//--------------------- .nv.info._Z27transposeCoalescedRectanglePfPKf --------------------------
	.section	.nv.info._Z27transposeCoalescedRectanglePfPKf,"",@"SHT_CUDA_INFO"
	.sectionflags	@""
	.align	4


	//----- nvinfo : EIATTR_CUDA_API_VERSION
	.align		4
        /*0000*/ 	.byte	0x04, 0x37
        /*0002*/ 	.short	(.L_37 - .L_36)
.L_36:
        /*0004*/ 	.word	0x00000082


	//----- nvinfo : EIATTR_KPARAM_INFO
	.align		4
.L_37:
        /*0008*/ 	.byte	0x04, 0x17
        /*000a*/ 	.short	(.L_39 - .L_38)
.L_38:
        /*000c*/ 	.word	0x00000000
        /*0010*/ 	.short	0x0001
        /*0012*/ 	.short	0x0008
        /*0014*/ 	.byte	0x00, 0xf5, 0x21, 0x00


	//----- nvinfo : EIATTR_KPARAM_INFO
	.align		4
.L_39:
        /*0018*/ 	.byte	0x04, 0x17
        /*001a*/ 	.short	(.L_41 - .L_40)
.L_40:
        /*001c*/ 	.word	0x00000000
        /*0020*/ 	.short	0x0000
        /*0022*/ 	.short	0x0000
        /*0024*/ 	.byte	0x00, 0xf5, 0x21, 0x00


	//----- nvinfo : EIATTR_SPARSE_MMA_MASK
	.align		4
.L_41:
        /*0028*/ 	.byte	0x03, 0x50
        /*002a*/ 	.short	0x0000


	//----- nvinfo : EIATTR_MAXREG_COUNT
	.align		4
        /*002c*/ 	.byte	0x03, 0x1b
        /*002e*/ 	.short	0x00ff


	//----- nvinfo : EIATTR_NUM_BARRIERS
	.align		4
        /*0030*/ 	.byte	0x02, 0x4c
        /*0032*/ 	.byte	0x01
	.zero		1


	//----- nvinfo : EIATTR_MERCURY_ISA_VERSION
	.align		4
        /*0034*/ 	.byte	0x03, 0x5f
        /*0036*/ 	.short	0x0101


	//----- nvinfo : EIATTR_VRC_CTA_INIT_COUNT
	.align		4
        /*0038*/ 	.byte	0x02, 0x4a
	.zero		1
	.zero		1


	//----- nvinfo : EIATTR_EXIT_INSTR_OFFSETS
	.align		4
        /*003c*/ 	.byte	0x04, 0x1c
        /*003e*/ 	.short	(.L_43 - .L_42)


	//   ....[0]....
.L_42:
        /*0040*/ 	.word	0x000004e0


	//   ....[1]....
        /*0044*/ 	.word	0x00000550


	//----- nvinfo : EIATTR_CBANK_PARAM_SIZE
	.align		4
.L_43:
        /*0048*/ 	.byte	0x03, 0x19
        /*004a*/ 	.short	0x0010


	//----- nvinfo : EIATTR_PARAM_CBANK
	.align		4
        /*004c*/ 	.byte	0x04, 0x0a
        /*004e*/ 	.short	(.L_45 - .L_44)
	.align		4
.L_44:
        /*0050*/ 	.word	index@(.nv.constant0._Z27transposeCoalescedRectanglePfPKf)
        /*0054*/ 	.short	0x0380
        /*0056*/ 	.short	0x0010


	//----- nvinfo : EIATTR_SW_WAR
	.align		4
.L_45:
        /*0058*/ 	.byte	0x04, 0x36
        /*005a*/ 	.short	(.L_47 - .L_46)
.L_46:
        /*005c*/ 	.word	0x00000008
.L_47:


//--------------------- .nv.info._Z23transposeNaiveRectanglePfPKf --------------------------
	.section	.nv.info._Z23transposeNaiveRectanglePfPKf,"",@"SHT_CUDA_INFO"
	.sectionflags	@""
	.align	4


	//----- nvinfo : EIATTR_CUDA_API_VERSION
	.align		4
        /*0000*/ 	.byte	0x04, 0x37
        /*0002*/ 	.short	(.L_49 - .L_48)
.L_48:
        /*0004*/ 	.word	0x00000082


	//----- nvinfo : EIATTR_KPARAM_INFO
	.align		4
.L_49:
        /*0008*/ 	.byte	0x04, 0x17
        /*000a*/ 	.short	(.L_51 - .L_50)
.L_50:
        /*000c*/ 	.word	0x00000000
        /*0010*/ 	.short	0x0001
        /*0012*/ 	.short	0x0008
        /*0014*/ 	.byte	0x00, 0xf5, 0x21, 0x00


	//----- nvinfo : EIATTR_KPARAM_INFO
	.align		4
.L_51:
        /*0018*/ 	.byte	0x04, 0x17
        /*001a*/ 	.short	(.L_53 - .L_52)
.L_52:
        /*001c*/ 	.word	0x00000000
        /*0020*/ 	.short	0x0000
        /*0022*/ 	.short	0x0000
        /*0024*/ 	.byte	0x00, 0xf5, 0x21, 0x00


	//----- nvinfo : EIATTR_SPARSE_MMA_MASK
	.align		4
.L_53:
        /*0028*/ 	.byte	0x03, 0x50
        /*002a*/ 	.short	0x0000


	//----- nvinfo : EIATTR_MAXREG_COUNT
	.align		4
        /*002c*/ 	.byte	0x03, 0x1b
        /*002e*/ 	.short	0x00ff


	//----- nvinfo : EIATTR_MERCURY_ISA_VERSION
	.align		4
        /*0030*/ 	.byte	0x03, 0x5f
        /*0032*/ 	.short	0x0101


	//----- nvinfo : EIATTR_VRC_CTA_INIT_COUNT
	.align		4
        /*0034*/ 	.byte	0x02, 0x4a
	.zero		1
	.zero		1


	//----- nvinfo : EIATTR_EXIT_INSTR_OFFSETS
	.align		4
        /*0038*/ 	.byte	0x04, 0x1c
        /*003a*/ 	.short	(.L_55 - .L_54)


	//   ....[0]....
.L_54:
        /*003c*/ 	.word	0x00000090


	//   ....[1]....
        /*0040*/ 	.word	0x00000170


	//----- nvinfo : EIATTR_CBANK_PARAM_SIZE
	.align		4
.L_55:
        /*0044*/ 	.byte	0x03, 0x19
        /*0046*/ 	.short	0x0010


	//----- nvinfo : EIATTR_PARAM_CBANK
	.align		4
        /*0048*/ 	.byte	0x04, 0x0a
        /*004a*/ 	.short	(.L_57 - .L_56)
	.align		4
.L_56:
        /*004c*/ 	.word	index@(.nv.constant0._Z23transposeNaiveRectanglePfPKf)
        /*0050*/ 	.short	0x0380
        /*0052*/ 	.short	0x0010


	//----- nvinfo : EIATTR_SW_WAR
	.align		4
.L_57:
        /*0054*/ 	.byte	0x04, 0x36
        /*0056*/ 	.short	(.L_59 - .L_58)
.L_58:
        /*0058*/ 	.word	0x00000008
.L_59:


//--------------------- .nv.info._Z32transposeCoalescedRectangle_OrigPfPKf --------------------------
	.section	.nv.info._Z32transposeCoalescedRectangle_OrigPfPKf,"",@"SHT_CUDA_INFO"
	.sectionflags	@""
	.align	4


	//----- nvinfo : EIATTR_CUDA_API_VERSION
	.align		4
        /*0000*/ 	.byte	0x04, 0x37
        /*0002*/ 	.short	(.L_61 - .L_60)
.L_60:
        /*0004*/ 	.word	0x00000082


	//----- nvinfo : EIATTR_KPARAM_INFO
	.align		4
.L_61:
        /*0008*/ 	.byte	0x04, 0x17
        /*000a*/ 	.short	(.L_63 - .L_62)
.L_62:
        /*000c*/ 	.word	0x00000000
        /*0010*/ 	.short	0x0001
        /*0012*/ 	.short	0x0008
        /*0014*/ 	.byte	0x00, 0xf5, 0x21, 0x00


	//----- nvinfo : EIATTR_KPARAM_INFO
	.align		4
.L_63:
        /*0018*/ 	.byte	0x04, 0x17
        /*001a*/ 	.short	(.L_65 - .L_64)
.L_64:
        /*001c*/ 	.word	0x00000000
        /*0020*/ 	.short	0x0000
        /*0022*/ 	.short	0x0000
        /*0024*/ 	.byte	0x00, 0xf5, 0x21, 0x00


	//----- nvinfo : EIATTR_SPARSE_MMA_MASK
	.align		4
.L_65:
        /*0028*/ 	.byte	0x03, 0x50
        /*002a*/ 	.short	0x0000


	//----- nvinfo : EIATTR_MAXREG_COUNT
	.align		4
        /*002c*/ 	.byte	0x03, 0x1b
        /*002e*/ 	.short	0x00ff


	//----- nvinfo : EIATTR_NUM_BARRIERS
	.align		4
        /*0030*/ 	.byte	0x02, 0x4c
        /*0032*/ 	.byte	0x01
	.zero		1


	//----- nvinfo : EIATTR_MERCURY_ISA_VERSION
	.align		4
        /*0034*/ 	.byte	0x03, 0x5f
        /*0036*/ 	.short	0x0101


	//----- nvinfo : EIATTR_VRC_CTA_INIT_COUNT
	.align		4
        /*0038*/ 	.byte	0x02, 0x4a
	.zero		1
	.zero		1


	//----- nvinfo : EIATTR_EXIT_INSTR_OFFSETS
	.align		4
        /*003c*/ 	.byte	0x04, 0x1c
        /*003e*/ 	.short	(.L_67 - .L_66)


	//   ....[0]....
.L_66:
        /*0040*/ 	.word	0x000001b0


	//   ....[1]....
        /*0044*/ 	.word	0x00000280


	//----- nvinfo : EIATTR_CBANK_PARAM_SIZE
	.align		4
.L_67:
        /*0048*/ 	.byte	0x03, 0x19
        /*004a*/ 	.short	0x0010


	//----- nvinfo : EIATTR_PARAM_CBANK
	.align		4
        /*004c*/ 	.byte	0x04, 0x0a
        /*004e*/ 	.short	(.L_69 - .L_68)
	.align		4
.L_68:
        /*0050*/ 	.word	index@(.nv.constant0._Z32transposeCoalescedRectangle_OrigPfPKf)
        /*0054*/ 	.short	0x0380
        /*0056*/ 	.short	0x0010


	//----- nvinfo : EIATTR_SW_WAR
	.align		4
.L_69:
        /*0058*/ 	.byte	0x04, 0x36
        /*005a*/ 	.short	(.L_71 - .L_70)
.L_70:
        /*005c*/ 	.word	0x00000008
.L_71:


//--------------------- .nv.callgraph             --------------------------
	.section	.nv.callgraph,"",@"SHT_CUDA_CALLGRAPH"
	.align	4
	.sectionentsize	8
	.align		4
        /*0000*/ 	.word	0x00000000
	.align		4
        /*0004*/ 	.word	0xffffffff
	.align		4
        /*0008*/ 	.word	0x00000000
	.align		4
        /*000c*/ 	.word	0xfffffffe
	.align		4
        /*0010*/ 	.word	0x00000000
	.align		4
        /*0014*/ 	.word	0xfffffffd
	.align		4
        /*0018*/ 	.word	0x00000000
	.align		4
        /*001c*/ 	.word	0xfffffffc


//--------------------- .text._Z33transposeNoBankConflictsRectanglePfPKf --------------------------
	.section	.text._Z33transposeNoBankConflictsRectanglePfPKf,"ax",@progbits
	.align	128
        .global         _Z33transposeNoBankConflictsRectanglePfPKf
        .type           _Z33transposeNoBankConflictsRectanglePfPKf,@function
        .size           _Z33transposeNoBankConflictsRectanglePfPKf,(.L_x_4 - _Z33transposeNoBankConflictsRectanglePfPKf)
        .other          _Z33transposeNoBankConflictsRectanglePfPKf,@"STO_CUDA_ENTRY STV_DEFAULT"
_Z33transposeNoBankConflictsRectanglePfPKf:
.text._Z33transposeNoBankConflictsRectanglePfPKf:
[----:B------:R-:W-:Y:S01]  /*0000*/  LDC R1, c[0x0][0x37c] ;  /* 0x0000df00ff017b82 */ /* 0x000fe20000000800 */
[----:B------:R-:W0:Y:S01]  /*0010*/  S2R R0, SR_TID.Y ;  /* 0x0000000000007919 */ /* 0x000e220000002200 */
[----:B------:R-:W1:Y:S01]  /*0020*/  LDCU UR4, c[0x0][0x370] ;  /* 0x00006e00ff0477ac */ /* 0x000e620008000800 */
[----:B------:R-:W0:Y:S01]  /*0030*/  S2R R7, SR_CTAID.Y ;  /* 0x0000000000077919 */ /* 0x000e220000002600 */
[----:B------:R-:W2:Y:S01]  /*0040*/  LDCU.64 UR6, c[0x0][0x358] ;  /* 0x00006b00ff0677ac */ /* 0x000ea20008000a00 */
[----:B------:R-:W3:Y:S01]  /*0050*/  S2R R13, SR_CTAID.X ;  /* 0x00000000000d7919 */ /* 0x000ee20000002500 */
[----:B------:R-:W3:Y:S01]  /*0060*/  S2R R6, SR_TID.X ;  /* 0x0000000000067919 */ /* 0x000ee20000002100 */
[----:B-1----:R-:W-:Y:S01]  /*0070*/  USHF.L.U32 UR4, UR4, 0x5, URZ ;  /* 0x0000000504047899 */ /* 0x002fe200080006ff */
[----:B0-----:R-:W-:-:S05]  /*0080*/  IMAD R15, R7, 0x20, R0 ;  /* 0x00000020070f7824 */ /* 0x001fca00078e0200 */
[C---:B------:R-:W-:Y:S02]  /*0090*/  ISETP.GT.U32.AND P0, PT, R15.reuse, 0x3ff, PT ;  /* 0x000003ff0f00780c */ /* 0x040fe40003f04070 */
[----:B------:R-:W-:Y:S01]  /*00a0*/  ISETP.GT.U32.AND P1, PT, R15, 0x3e7, PT ;  /* 0x000003e70f00780c */ /* 0x000fe20003f24070 */
[----:B---3--:R-:W-:Y:S01]  /*00b0*/  IMAD R12, R13, 0x20, R6 ;  /* 0x000000200d0c7824 */ /* 0x008fe200078e0206 */
[C---:B------:R-:W-:Y:S02]  /*00c0*/  ISETP.GT.U32.AND P3, PT, R15.reuse, 0x3f7, PT ;  /* 0x000003f70f00780c */ /* 0x040fe40003f64070 */
[----:B------:R-:W-:Y:S02]  /*00d0*/  ISETP.GT.U32.AND P2, PT, R15, 0x3ef, PT ;  /* 0x000003ef0f00780c */ /* 0x000fe40003f44070 */
[C---:B------:R-:W-:Y:S02]  /*00e0*/  ISETP.GT.OR P0, PT, R12.reuse, 0x3ff, P0 ;  /* 0x000003ff0c00780c */ /* 0x040fe40000704670 */
[----:B------:R-:W-:-:S02]  /*00f0*/  ISETP.GT.OR P1, PT, R12, 0x3ff, P1 ;  /* 0x000003ff0c00780c */ /* 0x000fc40000f24670 */
[C---:B------:R-:W-:Y:S02]  /*0100*/  ISETP.GT.OR P3, PT, R12.reuse, 0x3ff, P3 ;  /* 0x000003ff0c00780c */ /* 0x040fe40001f64670 */
[----:B------:R-:W-:-:S07]  /*0110*/  ISETP.GT.OR P2, PT, R12, 0x3ff, P2 ;  /* 0x000003ff0c00780c */ /* 0x000fce0001744670 */
[----:B------:R-:W0:Y:S02]  /*0120*/  @!P0 LDC.64 R10, c[0x0][0x388] ;  /* 0x0000e200ff0a8b82 */ /* 0x000e240000000a00 */
[C---:B------:R-:W-:Y:S02]  /*0130*/  @!P1 IADD3 R21, PT, PT, R15.reuse, 0x18, RZ ;  /* 0x000000180f159810 */ /* 0x040fe40007ffe0ff */
[C---:B------:R-:W-:Y:S02]  /*0140*/  @!P3 IADD3 R17, PT, PT, R15.reuse, 0x8, RZ ;  /* 0x000000080f11b810 */ /* 0x040fe40007ffe0ff */
[C---:B------:R-:W-:Y:S02]  /*0150*/  @!P2 VIADD R19, R15.reuse, 0x10 ;  /* 0x000000100f13a836 */ /* 0x040fe40000000000 */
[----:B------:R-:W1:Y:S01]  /*0160*/  @!P1 LDC.64 R2, c[0x0][0x388] ;  /* 0x0000e200ff029b82 */ /* 0x000e620000000a00 */
[--C-:B------:R-:W-:Y:S02]  /*0170*/  @!P0 IMAD R15, R15, UR4, R12.reuse ;  /* 0x000000040f0f8c24 */ /* 0x100fe4000f8e020c */
[----:B------:R-:W-:-:S02]  /*0180*/  @!P1 IMAD R21, R21, UR4, R12 ;  /* 0x0000000415159c24 */ /* 0x000fc4000f8e020c */
[--C-:B------:R-:W-:Y:S02]  /*0190*/  @!P3 IMAD R17, R17, UR4, R12.reuse ;  /* 0x000000041111bc24 */ /* 0x100fe4000f8e020c */
[----:B------:R-:W-:Y:S01]  /*01a0*/  @!P2 IMAD R19, R19, UR4, R12 ;  /* 0x000000041313ac24 */ /* 0x000fe2000f8e020c */
[----:B------:R-:W3:Y:S08]  /*01b0*/  @!P3 LDC.64 R8, c[0x0][0x388] ;  /* 0x0000e200ff08bb82 */ /* 0x000ef00000000a00 */
[----:B------:R-:W4:Y:S01]  /*01c0*/  @!P2 LDC.64 R4, c[0x0][0x388] ;  /* 0x0000e200ff04ab82 */ /* 0x000f220000000a00 */
[----:B0-----:R-:W-:-:S06]  /*01d0*/  @!P0 IMAD.WIDE R10, R15, 0x4, R10 ;  /* 0x000000040f0a8825 */ /* 0x001fcc00078e020a */
[----:B--2---:R-:W2:Y:S01]  /*01e0*/  @!P0 LDG.E R10, desc[UR6][R10.64] ;  /* 0x000000060a0a8981 */ /* 0x004ea2000c1e1900 */
[----:B-1----:R-:W-:-:S06]  /*01f0*/  @!P1 IMAD.WIDE R14, R21, 0x4, R2 ;  /* 0x00000004150e9825 */ /* 0x002fcc00078e0202 */
[----:B------:R-:W5:Y:S01]  /*0200*/  @!P1 LDG.E R14, desc[UR6][R14.64] ;  /* 0x000000060e0e9981 */ /* 0x000f62000c1e1900 */
[----:B---3--:R-:W-:-:S05]  /*0210*/  @!P3 IMAD.WIDE R8, R17, 0x4, R8 ;  /* 0x000000041108b825 */ /* 0x008fca00078e0208 */
[----:B------:R-:W3:Y:S01]  /*0220*/  @!P3 LDG.E R12, desc[UR6][R8.64] ;  /* 0x00000006080cb981 */ /* 0x000ee2000c1e1900 */
[----:B----4-:R-:W-:-:S05]  /*0230*/  @!P2 IMAD.WIDE R4, R19, 0x4, R4 ;  /* 0x000000041304a825 */ /* 0x010fca00078e0204 */
[----:B------:R0:W4:Y:S01]  /*0240*/  @!P2 LDG.E R16, desc[UR6][R4.64] ;  /* 0x000000060410a981 */ /* 0x000122000c1e1900 */
[----:B------:R-:W1:Y:S01]  /*0250*/  S2UR UR5, SR_CgaCtaId ;  /* 0x00000000000579c3 */ /* 0x000e620000008800 */
[----:B------:R-:W-:Y:S01]  /*0260*/  UMOV UR4, 0x400 ;  /* 0x0000040000047882 */ /* 0x000fe20000000000 */
[----:B------:R-:W-:Y:S01]  /*0270*/  IMAD R13, R13, 0x20, R0 ;  /* 0x000000200d0d7824 */ /* 0x000fe200078e0200 */
[----:B-1----:R-:W-:-:S06]  /*0280*/  ULEA UR4, UR5, UR4, 0x18 ;  /* 0x0000000405047291 */ /* 0x002fcc000f8ec0ff */
[----:B------:R-:W-:-:S05]  /*0290*/  LEA R3, R6, UR4, 0x2 ;  /* 0x0000000406037c11 */ /* 0x000fca000f8e10ff */
[--C-:B0-----:R-:W-:Y:S02]  /*02a0*/  IMAD R5, R6, 0x80, R3.reuse ;  /* 0x0000008006057824 */ /* 0x101fe400078e0203 */
[----:B------:R-:W-:Y:S01]  /*02b0*/  IMAD R3, R0, 0x84, R3 ;  /* 0x0000008400037824 */ /* 0x000fe200078e0203 */
[----:B------:R-:W-:Y:S02]  /*02c0*/  LEA R2, R7, R6, 0x5 ;  /* 0x0000000607027211 */ /* 0x000fe400078e28ff */
[C---:B------:R-:W-:Y:S02]  /*02d0*/  ISETP.GT.AND P5, PT, R13.reuse, 0x3ff, PT ;  /* 0x000003ff0d00780c */ /* 0x040fe40003fa4270 */
[C---:B------:R-:W-:Y:S02]  /*02e0*/  ISETP.GT.AND P6, PT, R13.reuse, 0x3f7, PT ;  /* 0x000003f70d00780c */ /* 0x040fe40003fc4270 */
[----:B------:R-:W-:Y:S02]  /*02f0*/  ISETP.GT.AND P4, PT, R13, 0x3ef, PT ;  /* 0x000003ef0d00780c */ /* 0x000fe40003f84270 */
[----:B------:R-:W-:-:S02]  /*0300*/  ISETP.GT.U32.OR P5, PT, R2, 0x3ff, P5 ;  /* 0x000003ff0200780c */ /* 0x000fc40002fa4470 */
[C---:B------:R-:W-:Y:S02]  /*0310*/  ISETP.GT.U32.OR P6, PT, R2.reuse, 0x3ff, P6 ;  /* 0x000003ff0200780c */ /* 0x040fe400037c4470 */
[----:B------:R-:W-:Y:S02]  /*0320*/  ISETP.GT.U32.OR P4, PT, R2, 0x3ff, P4 ;  /* 0x000003ff0200780c */ /* 0x000fe40002784470 */
[----:B------:R-:W-:Y:S01]  /*0330*/  LEA R0, R0, R5, 0x2 ;  /* 0x0000000500007211 */ /* 0x000fe200078e10ff */
[----:B------:R-:W0:Y:S06]  /*0340*/  LDCU UR4, c[0x0][0x374] ;  /* 0x00006e80ff0477ac */ /* 0x000e2c0008000800 */
[----:B------:R-:W1:Y:S08]  /*0350*/  @!P5 LDC.64 R8, c[0x0][0x380] ;  /* 0x0000e000ff08db82 */ /* 0x000e700000000a00 */
[----:B------:R-:W1:Y:S08]  /*0360*/  @!P6 LDC.64 R6, c[0x0][0x380] ;  /* 0x0000e000ff06eb82 */ /* 0x000e700000000a00 */
[----:B------:R-:W1:Y:S01]  /*0370*/  @!P4 LDC.64 R4, c[0x0][0x380] ;  /* 0x0000e000ff04cb82 */ /* 0x000e620000000a00 */
[----:B0-----:R-:W-:Y:S01]  /*0380*/  USHF.L.U32 UR4, UR4, 0x5, URZ ;  /* 0x0000000504047899 */ /* 0x001fe200080006ff */
[C---:B------:R-:W-:Y:S01]  /*0390*/  @!P6 VIADD R15, R13.reuse, 0x8 ;  /* 0x000000080d0fe836 */ /* 0x040fe20000000000 */
[----:B------:R-:W-:-:S04]  /*03a0*/  @!P4 IADD3 R19, PT, PT, R13, 0x10, RZ ;  /* 0x000000100d13c810 */ /* 0x000fc80007ffe0ff */
[--C-:B------:R-:W-:Y:S02]  /*03b0*/  @!P6 IMAD R15, R15, UR4, R2.reuse ;  /* 0x000000040f0fec24 */ /* 0x100fe4000f8e0202 */
[----:B------:R-:W-:Y:S02]  /*03c0*/  @!P4 IMAD R19, R19, UR4, R2 ;  /* 0x000000041313cc24 */ /* 0x000fe4000f8e0202 */
[----:B-1----:R-:W-:-:S04]  /*03d0*/  @!P6 IMAD.WIDE R6, R15, 0x4, R6 ;  /* 0x000000040f06e825 */ /* 0x002fc800078e0206 */
[----:B------:R-:W-:Y:S01]  /*03e0*/  @!P4 IMAD.WIDE R4, R19, 0x4, R4 ;  /* 0x000000041304c825 */ /* 0x000fe200078e0204 */
[----:B--2---:R-:W-:Y:S04]  /*03f0*/  @!P0 STS [R3], R10 ;  /* 0x0000000a03008388 */ /* 0x004fe80000000800 */
[----:B-----5:R-:W-:Y:S04]  /*0400*/  @!P1 STS [R3+0xc60], R14 ;  /* 0x000c600e03009388 */ /* 0x020fe80000000800 */
[----:B---3--:R-:W-:Y:S04]  /*0410*/  @!P3 STS [R3+0x420], R12 ;  /* 0x0004200c0300b388 */ /* 0x008fe80000000800 */
[----:B----4-:R0:W-:Y:S01]  /*0420*/  @!P2 STS [R3+0x840], R16 ;  /* 0x000840100300a388 */ /* 0x0101e20000000800 */
[----:B------:R-:W-:Y:S06]  /*0430*/  BAR.SYNC.DEFER_BLOCKING 0x0 ;  /* 0x0000000000007b1d */ /* 0x000fec0000010000 */
[----:B------:R-:W1:Y:S04]  /*0440*/  @!P5 LDS R11, [R0] ;  /* 0x00000000000bd984 */ /* 0x000e680000000800 */
[----:B------:R-:W2:Y:S04]  /*0450*/  @!P6 LDS R17, [R0+0x20] ;  /* 0x000020000011e984 */ /* 0x000ea80000000800 */
[----:B------:R-:W3:Y:S01]  /*0460*/  @!P4 LDS R21, [R0+0x40] ;  /* 0x000040000015c984 */ /* 0x000ee20000000800 */
[C---:B------:R-:W-:Y:S01]  /*0470*/  ISETP.GT.AND P0, PT, R13.reuse, 0x3e7, PT ;  /* 0x000003e70d00780c */ /* 0x040fe20003f04270 */
[----:B0-----:R-:W-:-:S03]  /*0480*/  @!P5 IMAD R3, R13, UR4, R2 ;  /* 0x000000040d03dc24 */ /* 0x001fc6000f8e0202 */
[----:B------:R-:W-:Y:S01]  /*0490*/  ISETP.GT.U32.OR P0, PT, R2, 0x3ff, P0 ;  /* 0x000003ff0200780c */ /* 0x000fe20000704470 */
[----:B------:R-:W-:-:S05]  /*04a0*/  @!P5 IMAD.WIDE R8, R3, 0x4, R8 ;  /* 0x000000040308d825 */ /* 0x000fca00078e0208 */
[----:B-1----:R0:W-:Y:S04]  /*04b0*/  @!P5 STG.E desc[UR6][R8.64], R11 ;  /* 0x0000000b0800d986 */ /* 0x0021e8000c101906 */
[----:B--2---:R0:W-:Y:S04]  /*04c0*/  @!P6 STG.E desc[UR6][R6.64], R17 ;  /* 0x000000110600e986 */ /* 0x0041e8000c101906 */
[----:B---3--:R0:W-:Y:S01]  /*04d0*/  @!P4 STG.E desc[UR6][R4.64], R21 ;  /* 0x000000150400c986 */ /* 0x0081e2000c101906 */
[----:B------:R-:W-:Y:S05]  /*04e0*/  @P0 EXIT ;  /* 0x000000000000094d */ /* 0x000fea0003800000 */
[----:B0-----:R-:W0:Y:S01]  /*04f0*/  LDS R7, [R0+0x60] ;  /* 0x0000600000077984 */ /* 0x001e220000000800 */
[----:B------:R-:W1:Y:S01]  /*0500*/  LDC.64 R4, c[0x0][0x380] ;  /* 0x0000e000ff047b82 */ /* 0x000e620000000a00 */
[----:B------:R-:W-:-:S05]  /*0510*/  IADD3 R13, PT, PT, R13, 0x18, RZ ;  /* 0x000000180d0d7810 */ /* 0x000fca0007ffe0ff */
[----:B------:R-:W-:-:S04]  /*0520*/  IMAD R3, R13, UR4, R2 ;  /* 0x000000040d037c24 */ /* 0x000fc8000f8e0202 */
[----:B-1----:R-:W-:-:S05]  /*0530*/  IMAD.WIDE R2, R3, 0x4, R4 ;  /* 0x0000000403027825 */ /* 0x002fca00078e0204 */
[----:B0-----:R-:W-:Y:S01]  /*0540*/  STG.E desc[UR6][R2.64], R7 ;  /* 0x0000000702007986 */ /* 0x001fe2000c101906 */
[----:B------:R-:W-:Y:S05]  /*0550*/  EXIT ;  /* 0x000000000000794d */ /* 0x000fea0003800000 */
.L_x_0:
[----:B------:R-:W-:-:S00]  /*0560*/  BRA `(.L_x_0) ;  /* 0xfffffffc00fc7947 */ /* 0x000fc0000383ffff */
[----:B------:R-:W-:-:S00]  /*0570*/  NOP ;  /* 0x0000000000007918 */ /* 0x000fc00000000000 */
        /* <DEDUP_REMOVED lines=8> */
.L_x_4:


//--------------------- .text._Z27transposeCoalescedRectanglePfPKf --------------------------
	.section	.text._Z27transposeCoalescedRectanglePfPKf,"ax",@progbits
	.align	128
        .global         _Z27transposeCoalescedRectanglePfPKf
        .type           _Z27transposeCoalescedRectanglePfPKf,@function
        .size           _Z27transposeCoalescedRectanglePfPKf,(.L_x_5 - _Z27transposeCoalescedRectanglePfPKf)
        .other          _Z27transposeCoalescedRectanglePfPKf,@"STO_CUDA_ENTRY STV_DEFAULT"
_Z27transposeCoalescedRectanglePfPKf:
.text._Z27transposeCoalescedRectanglePfPKf:
        /* <DEDUP_REMOVED lines=86> */
.L_x_1:
        /* <DEDUP_REMOVED lines=10> */
.L_x_5:


//--------------------- .text._Z23transposeNaiveRectanglePfPKf --------------------------
	.section	.text._Z23transposeNaiveRectanglePfPKf,"ax",@progbits
	.align	128
        .global         _Z23transposeNaiveRectanglePfPKf
        .type           _Z23transposeNaiveRectanglePfPKf,@function
        .size           _Z23transposeNaiveRectanglePfPKf,(.L_x_6 - _Z23transposeNaiveRectanglePfPKf)
        .other          _Z23transposeNaiveRectanglePfPKf,@"STO_CUDA_ENTRY STV_DEFAULT"
_Z23transposeNaiveRectanglePfPKf:
.text._Z23transposeNaiveRectanglePfPKf:
[----:B------:R-:W-:Y:S01]  /*0000*/  LDC R1, c[0x0][0x37c] ;  /* 0x0000df00ff017b82 */ /* 0x000fe20000000800 */
[----:B------:R-:W0:Y:S01]  /*0010*/  S2R R6, SR_CTAID.Y ;  /* 0x0000000000067919 */ /* 0x000e220000002600 */
[----:B------:R-:W0:Y:S01]  /*0020*/  S2R R5, SR_TID.Y ;  /* 0x0000000000057919 */ /* 0x000e220000002200 */
[----:B------:R-:W1:Y:S01]  /*0030*/  S2R R0, SR_CTAID.X ;  /* 0x0000000000007919 */ /* 0x000e620000002500 */
[----:B------:R-:W1:Y:S01]  /*0040*/  S2R R3, SR_TID.X ;  /* 0x0000000000037919 */ /* 0x000e620000002100 */
[----:B0-----:R-:W-:-:S04]  /*0050*/  LEA R6, R6, R5, 0x5 ;  /* 0x0000000506067211 */ /* 0x001fc800078e28ff */
[----:B------:R-:W-:Y:S02]  /*0060*/  ISETP.GT.U32.AND P0, PT, R6, 0x3ff, PT ;  /* 0x000003ff0600780c */ /* 0x000fe40003f04070 */
[----:B-1----:R-:W-:-:S04]  /*0070*/  LEA R0, R0, R3, 0x5 ;  /* 0x0000000300007211 */ /* 0x002fc800078e28ff */
[----:B------:R-:W-:-:S13]  /*0080*/  ISETP.GT.OR P0, PT, R0, 0x3ff, P0 ;  /* 0x000003ff0000780c */ /* 0x000fda0000704670 */
[----:B------:R-:W-:Y:S05]  /*0090*/  @P0 EXIT ;  /* 0x000000000000094d */ /* 0x000fea0003800000 */
[----:B------:R-:W0:Y:S01]  /*00a0*/  LDCU UR6, c[0x0][0x374] ;  /* 0x00006e80ff0677ac */ /* 0x000e220008000800 */
[----:B------:R-:W1:Y:S01]  /*00b0*/  LDC.64 R2, c[0x0][0x388] ;  /* 0x0000e200ff027b82 */ /* 0x000e620000000a00 */
[----:B------:R-:W2:Y:S01]  /*00c0*/  LDCU UR7, c[0x0][0x370] ;  /* 0x00006e00ff0777ac */ /* 0x000ea20008000800 */
[----:B------:R-:W3:Y:S01]  /*00d0*/  LDCU.64 UR4, c[0x0][0x358] ;  /* 0x00006b00ff0477ac */ /* 0x000ee20008000a00 */
[----:B--2---:R-:W-:-:S05]  /*00e0*/  IMAD R5, R6, UR7, RZ ;  /* 0x0000000706057c24 */ /* 0x004fca000f8e02ff */
[----:B------:R-:W-:-:S05]  /*00f0*/  LEA R5, R5, R0, 0x5 ;  /* 0x0000000005057211 */ /* 0x000fca00078e28ff */
[----:B-1----:R-:W-:Y:S02]  /*0100*/  IMAD.WIDE R2, R5, 0x4, R2 ;  /* 0x0000000405027825 */ /* 0x002fe400078e0202 */
[----:B------:R-:W1:Y:S04]  /*0110*/  LDC.64 R4, c[0x0][0x380] ;  /* 0x0000e000ff047b82 */ /* 0x000e680000000a00 */
[----:B---3--:R-:W2:Y:S01]  /*0120*/  LDG.E R3, desc[UR4][R2.64] ;  /* 0x0000000402037981 */ /* 0x008ea2000c1e1900 */
[----:B0-----:R-:W-:-:S05]  /*0130*/  IMAD R7, R0, UR6, RZ ;  /* 0x0000000600077c24 */ /* 0x001fca000f8e02ff */
[----:B------:R-:W-:-:S05]  /*0140*/  LEA R7, R7, R6, 0x5 ;  /* 0x0000000607077211 */ /* 0x000fca00078e28ff */
[----:B-1----:R-:W-:-:S05]  /*0150*/  IMAD.WIDE R4, R7, 0x4, R4 ;  /* 0x0000000407047825 */ /* 0x002fca00078e0204 */
[----:B--2---:R-:W-:Y:S01]  /*0160*/  STG.E desc[UR4][R4.64], R3 ;  /* 0x0000000304007986 */ /* 0x004fe2000c101904 */
[----:B------:R-:W-:Y:S05]  /*0170*/  EXIT ;  /* 0x000000000000794d */ /* 0x000fea0003800000 */
.L_x_2:
        /* <DEDUP_REMOVED lines=16> */
.L_x_6:


//--------------------- .text._Z32transposeCoalescedRectangle_OrigPfPKf --------------------------
	.section	.text._Z32transposeCoalescedRectangle_OrigPfPKf,"ax",@progbits
	.align	128
        .global         _Z32transposeCoalescedRectangle_OrigPfPKf
        .type           _Z32transposeCoalescedRectangle_OrigPfPKf,@function
        .size           _Z32transposeCoalescedRectangle_OrigPfPKf,(.L_x_7 - _Z32transposeCoalescedRectangle_OrigPfPKf)
        .other          _Z32transposeCoalescedRectangle_OrigPfPKf,@"STO_CUDA_ENTRY STV_DEFAULT"
_Z32transposeCoalescedRectangle_OrigPfPKf:
.text._Z32transposeCoalescedRectangle_OrigPfPKf:
[----:B------:R-:W-:Y:S01]  /*0000*/  LDC R1, c[0x0][0x37c] ;  /* 0x0000df00ff017b82 */ /* 0x000fe20000000800 */
[----:B------:R-:W0:Y:S01]  /*0010*/  S2R R9, SR_TID.Y ;  /* 0x0000000000097919 */ /* 0x000e220000002200 */
[----:B------:R-:W1:Y:S01]  /*0020*/  LDCU.64 UR6, c[0x0][0x358] ;  /* 0x00006b00ff0677ac */ /* 0x000e620008000a00 */
[----:B------:R-:W0:Y:S01]  /*0030*/  S2R R8, SR_CTAID.Y ;  /* 0x0000000000087919 */ /* 0x000e220000002600 */
[----:B------:R-:W2:Y:S01]  /*0040*/  S2R R6, SR_CTAID.X ;  /* 0x0000000000067919 */ /* 0x000ea20000002500 */
[----:B------:R-:W2:Y:S01]  /*0050*/  S2R R7, SR_TID.X ;  /* 0x0000000000077919 */ /* 0x000ea20000002100 */
[----:B0-----:R-:W-:-:S05]  /*0060*/  IMAD R4, R8, 0x20, R9 ;  /* 0x0000002008047824 */ /* 0x001fca00078e0209 */
[----:B------:R-:W-:Y:S01]  /*0070*/  ISETP.GT.U32.AND P0, PT, R4, 0x3ff, PT ;  /* 0x000003ff0400780c */ /* 0x000fe20003f04070 */
[----:B--2---:R-:W-:-:S05]  /*0080*/  IMAD R0, R6, 0x20, R7 ;  /* 0x0000002006007824 */ /* 0x004fca00078e0207 */
[----:B------:R-:W-:-:S13]  /*0090*/  ISETP.GT.OR P0, PT, R0, 0x3ff, P0 ;  /* 0x000003ff0000780c */ /* 0x000fda0000704670 */
[----:B------:R-:W0:Y:S08]  /*00a0*/  @!P0 LDC R5, c[0x0][0x370] ;  /* 0x0000dc00ff058b82 */ /* 0x000e300000000800 */
[----:B------:R-:W2:Y:S01]  /*00b0*/  @!P0 LDC.64 R2, c[0x0][0x388] ;  /* 0x0000e200ff028b82 */ /* 0x000ea20000000a00 */
[----:B0-----:R-:W-:-:S05]  /*00c0*/  @!P0 IMAD R5, R4, R5, RZ ;  /* 0x0000000504058224 */ /* 0x001fca00078e02ff */
[----:B------:R-:W-:-:S05]  /*00d0*/  @!P0 LEA R5, R5, R0, 0x5 ;  /* 0x0000000005058211 */ /* 0x000fca00078e28ff */
[----:B--2---:R-:W-:-:S06]  /*00e0*/  @!P0 IMAD.WIDE R2, R5, 0x4, R2 ;  /* 0x0000000405028825 */ /* 0x004fcc00078e0202 */
[----:B-1----:R-:W2:Y:S01]  /*00f0*/  @!P0 LDG.E R2, desc[UR6][R2.64] ;  /* 0x0000000602028981 */ /* 0x002ea2000c1e1900 */
[----:B------:R-:W-:Y:S01]  /*0100*/  @!P0 MOV R0, 0x400 ;  /* 0x0000040000008802 */ /* 0x000fe20000000f00 */
[----:B------:R-:W-:Y:S01]  /*0110*/  IMAD R6, R6, 0x20, R9 ;  /* 0x0000002006067824 */ /* 0x000fe200078e0209 */
[----:B------:R-:W-:Y:S01]  /*0120*/  LEA R4, R8, R7, 0x5 ;  /* 0x0000000708047211 */ /* 0x000fe200078e28ff */
[----:B------:R-:W0:Y:S03]  /*0130*/  @!P0 S2R R5, SR_CgaCtaId ;  /* 0x0000000000058919 */ /* 0x000e260000008800 */
[----:B------:R-:W-:-:S04]  /*0140*/  ISETP.GT.AND P1, PT, R6, 0x3ff, PT ;  /* 0x000003ff0600780c */ /* 0x000fc80003f24270 */
[----:B------:R-:W-:Y:S02]  /*0150*/  ISETP.GT.U32.OR P1, PT, R4, 0x3ff, P1 ;  /* 0x000003ff0400780c */ /* 0x000fe40000f24470 */
[----:B0-----:R-:W-:-:S05]  /*0160*/  @!P0 LEA R0, R5, R0, 0x18 ;  /* 0x0000000005008211 */ /* 0x001fca00078ec0ff */
[----:B------:R-:W-:-:S05]  /*0170*/  @!P0 IMAD R0, R9, 0x80, R0 ;  /* 0x0000008009008824 */ /* 0x000fca00078e0200 */
[----:B------:R-:W-:-:S05]  /*0180*/  @!P0 LEA R5, R7, R0, 0x2 ;  /* 0x0000000007058211 */ /* 0x000fca00078e10ff */
[----:B--2---:R0:W-:Y:S01]  /*0190*/  @!P0 STS [R5], R2 ;  /* 0x0000000205008388 */ /* 0x0041e20000000800 */
[----:B------:R-:W-:Y:S06]  /*01a0*/  BAR.SYNC.DEFER_BLOCKING 0x0 ;  /* 0x0000000000007b1d */ /* 0x000fec0000010000 */
[----:B------:R-:W-:Y:S05]  /*01b0*/  @P1 EXIT ;  /* 0x000000000000194d */ /* 0x000fea0003800000 */
[----:B------:R-:W1:Y:S01]  /*01c0*/  S2UR UR5, SR_CgaCtaId ;  /* 0x00000000000579c3 */ /* 0x000e620000008800 */
[----:B------:R-:W-:-:S07]  /*01d0*/  UMOV UR4, 0x400 ;  /* 0x0000040000047882 */ /* 0x000fce0000000000 */
[----:B0-----:R-:W0:Y:S01]  /*01e0*/  LDC.64 R2, c[0x0][0x380] ;  /* 0x0000e000ff027b82 */ /* 0x001e220000000a00 */
[----:B-1----:R-:W-:-:S06]  /*01f0*/  ULEA UR4, UR5, UR4, 0x18 ;  /* 0x0000000405047291 */ /* 0x002fcc000f8ec0ff */
[----:B------:R-:W-:-:S05]  /*0200*/  LEA R0, R7, UR4, 0x7 ;  /* 0x0000000407007c11 */ /* 0x000fca000f8e38ff */
[----:B------:R-:W-:Y:S01]  /*0210*/  IMAD R0, R9, 0x4, R0 ;  /* 0x0000000409007824 */ /* 0x000fe200078e0200 */
[----:B------:R-:W1:Y:S04]  /*0220*/  LDCU UR4, c[0x0][0x374] ;  /* 0x00006e80ff0477ac */ /* 0x000e680008000800 */
[----:B------:R-:W2:Y:S01]  /*0230*/  LDS R5, [R0] ;  /* 0x0000000000057984 */ /* 0x000ea20000000800 */
[----:B-1----:R-:W-:-:S05]  /*0240*/  IMAD R7, R6, UR4, RZ ;  /* 0x0000000406077c24 */ /* 0x002fca000f8e02ff */
[----:B------:R-:W-:-:S05]  /*0250*/  LEA R7, R7, R4, 0x5 ;  /* 0x0000000407077211 */ /* 0x000fca00078e28ff */
[----:B0-----:R-:W-:-:S05]  /*0260*/  IMAD.WIDE R2, R7, 0x4, R2 ;  /* 0x0000000407027825 */ /* 0x001fca00078e0202 */
[----:B--2---:R-:W-:Y:S01]  /*0270*/  STG.E desc[UR6][R2.64], R5 ;  /* 0x0000000502007986 */ /* 0x004fe2000c101906 */
[----:B------:R-:W-:Y:S05]  /*0280*/  EXIT ;  /* 0x000000000000794d */ /* 0x000fea0003800000 */
.L_x_3:
        /* <DEDUP_REMOVED lines=15> */
.L_x_7:


//--------------------- .nv.shared._Z33transposeNoBankConflictsRectanglePfPKf --------------------------
	.section	.nv.shared._Z33transposeNoBankConflictsRectanglePfPKf,"aw",@nobits
	.sectionflags	@""
	.align	4
.nv.shared._Z33transposeNoBankConflictsRectanglePfPKf:
	.zero		5248


//--------------------- .nv.shared.reserved.0     --------------------------
	.section	.nv.shared.reserved.0,"aw",@nobits
	.weak		__nv_reservedSMEM_offset_0_alias
	.size		__nv_reservedSMEM_offset_0_alias, 0, 64
	.other		__nv_reservedSMEM_offset_0_alias,@"STO_CUDA_RESERVED_SHARED STV_DEFAULT"
__nv_reservedSMEM_offset_0_alias:
	.zero		0
	.zero		64


//--------------------- .nv.shared._Z27transposeCoalescedRectanglePfPKf --------------------------
	.section	.nv.shared._Z27transposeCoalescedRectanglePfPKf,"aw",@nobits
	.sectionflags	@""
	.align	4
.nv.shared._Z27transposeCoalescedRectanglePfPKf:
	.zero		5120


//--------------------- .nv.shared._Z32transposeCoalescedRectangle_OrigPfPKf --------------------------
	.section	.nv.shared._Z32transposeCoalescedRectangle_OrigPfPKf,"aw",@nobits
	.sectionflags	@""
	.align	4
.nv.shared._Z32transposeCoalescedRectangle_OrigPfPKf:
	.zero		5120


//--------------------- .nv.constant0._Z33transposeNoBankConflictsRectanglePfPKf --------------------------
	.section	.nv.constant0._Z33transposeNoBankConflictsRectanglePfPKf,"a",@progbits
	.sectionflags	@""
	.align	4
.nv.constant0._Z33transposeNoBankConflictsRectanglePfPKf:
	.zero		912


//--------------------- .nv.constant0._Z27transposeCoalescedRectanglePfPKf --------------------------
	.section	.nv.constant0._Z27transposeCoalescedRectanglePfPKf,"a",@progbits
	.sectionflags	@""
	.align	4
.nv.constant0._Z27transposeCoalescedRectanglePfPKf:
	.zero		912


//--------------------- .nv.constant0._Z23transposeNaiveRectanglePfPKf --------------------------
	.section	.nv.constant0._Z23transposeNaiveRectanglePfPKf,"a",@progbits
	.sectionflags	@""
	.align	4
.nv.constant0._Z23transposeNaiveRectanglePfPKf:
	.zero		912


//--------------------- .nv.constant0._Z32transposeCoalescedRectangle_OrigPfPKf --------------------------
	.section	.nv.constant0._Z32transposeCoalescedRectangle_OrigPfPKf,"a",@progbits
	.sectionflags	@""
	.align	4
.nv.constant0._Z32transposeCoalescedRectangle_OrigPfPKf:
	.zero		912


//--------------------- SYMBOLS --------------------------

	.type		.nv.reservedSmem.offset0,@object
	.size		.nv.reservedSmem.offset0,0x4
	.type		.nv.reservedSmem.cap,@object
	.size		.nv.reservedSmem.cap,0x4
